//
// Generated by NVIDIA NVVM Compiler
//
// Compiler Build ID: CL-36424714
// Cuda compilation tools, release 13.0, V13.0.88
// Based on NVVM 20.0.0
//

.version 9.0
.target sm_100
.address_size 64

	// .globl	_Z10divergencePi

.visible .entry _Z10divergencePi(
	.param .u64 .ptr .align 1 _Z10divergencePi_param_0
)
{
	.reg .b32 	%r<11>;
	.reg .b64 	%rd<5>;

	ld.param.u64 	%rd1, [_Z10divergencePi_param_0];
	mov.u32 	%r1, %tid.x;
	mov.u32 	%r2, %ntid.x;
	mov.u32 	%r3, %ctaid.x;
	mad.lo.s32 	%r4, %r2, %r3, %r1;
	and.b32  	%r5, %r4, 1;
	shl.b32 	%r6, %r4, %r5;
	xor.b32  	%r7, %r5, 1;
	add.s32 	%r8, %r4, %r7;
	cvta.to.global.u64 	%rd2, %rd1;
	mul.wide.s32 	%rd3, %r8, 4;
	add.s64 	%rd4, %rd2, %rd3;
	ld.global.u32 	%r9, [%rd4];
	add.s32 	%r10, %r9, %r6;
	st.global.u32 	[%rd4], %r10;
	ret;

}


// ===== COMPILED SASS (sm_100) =====

	.target	sm_100

	.elftype	@"ET_EXEC"


//--------------------- .note.nv.tkinfo           --------------------------
	.section	.note.nv.tkinfo,"",@"SHT_NOTE"
	.sectionflags	@"SHF_NOTE_NV_TKINFO"
	.tkinfo
        /*0018*/ 	.word	0x00000002
        /*0030*/ 	.string	""
        /*0030*/ 	.string	"ptxas"
        /*0030*/ 	.string	"Cuda compilation tools, release 13.0, V13.0.88"
        /*0030*/ 	.string	"Build cuda_13.0.r13.0/compiler.36424714_0"
        /*0030*/ 	.string	"-arch sm_100 -m 64 "



//--------------------- .note.nv.cuinfo           --------------------------
	.section	.note.nv.cuinfo,"",@"SHT_NOTE"
	.sectionflags	@"SHF_NOTE_NV_CUINFO"
        /*0018*/ 	.short	0x0002
        /*001a*/ 	.short	0x0064
        /*001c*/ 	.short	0x0082
	.zero		2


//--------------------- .nv.info                  --------------------------
	.section	.nv.info,"",@"SHT_CUDA_INFO"
	.align	4


	//----- nvinfo : EIATTR_REGCOUNT
	.align		4
        /*0000*/ 	.byte	0x04, 0x2f
        /*0002*/ 	.short	(.L_1 - .L_0)
	.align		4
.L_0:
        /*0004*/ 	.word	index@(_Z10divergencePi)
        /*0008*/ 	.word	0x00000008


	//----- nvinfo : EIATTR_FRAME_SIZE
	.align		4
.L_1:
        /*000c*/ 	.byte	0x04, 0x11
        /*000e*/ 	.short	(.L_3 - .L_2)
	.align		4
.L_2:
        /*0010*/ 	.word	index@(_Z10divergencePi)
        /*0014*/ 	.word	0x00000000


	//----- nvinfo : EIATTR_MIN_STACK_SIZE
	.align		4
.L_3:
        /*0018*/ 	.byte	0x04, 0x12
        /*001a*/ 	.short	(.L_5 - .L_4)
	.align		4
.L_4:
        /*001c*/ 	.word	index@(_Z10divergencePi)
        /*0020*/ 	.word	0x00000000
.L_5:


//--------------------- .nv.compat                --------------------------
	.section	.nv.compat,"",@"SHT_CUDA_COMPAT_INFO"
	.align	4
        /*0000*/ 	.byte	0x02, 0x09, 0x00, 0x00, 0x02, 0x02, 0x01, 0x00, 0x02, 0x05, 0x05, 0x00, 0x03, 0x07, 0x01, 0x01
        /*0010*/ 	.byte	0x02, 0x03, 0x00, 0x00, 0x02, 0x06, 0x01, 0x00, 0x04, 0x0b, 0x08, 0x00, 0x09, 0x00, 0x00, 0x00
        /*0020*/ 	.byte	0x00, 0x00, 0x00, 0x00


//--------------------- .nv.info._Z10divergencePi --------------------------
	.section	.nv.info._Z10divergencePi,"",@"SHT_CUDA_INFO"
	.sectionflags	@""
	.align	4


	//----- nvinfo : EIATTR_CUDA_API_VERSION
	.align		4
        /*0000*/ 	.byte	0x04, 0x37
        /*0002*/ 	.short	(.L_7 - .L_6)
.L_6:
        /*0004*/ 	.word	0x00000082


	//----- nvinfo : EIATTR_KPARAM_INFO
	.align		4
.L_7:
        /*0008*/ 	.byte	0x04, 0x17
        /*000a*/ 	.short	(.L_9 - .L_8)
.L_8:
        /*000c*/ 	.word	0x00000000
        /*0010*/ 	.short	0x0000
        /*0012*/ 	.short	0x0000
        /*0014*/ 	.byte	0x00, 0xf5, 0x21, 0x00


	//----- nvinfo : EIATTR_SPARSE_MMA_MASK
	.align		4
.L_9:
        /*0018*/ 	.byte	0x03, 0x50
        /*001a*/ 	.short	0x0000


	//----- nvinfo : EIATTR_MAXREG_COUNT
	.align		4
        /*001c*/ 	.byte	0x03, 0x1b
        /*001e*/ 	.short	0x00ff


	//----- nvinfo : EIATTR_MERCURY_ISA_VERSION
	.align		4
        /*0020*/ 	.byte	0x03, 0x5f
        /*0022*/ 	.short	0x0101


	//----- nvinfo : EIATTR_VRC_CTA_INIT_COUNT
	.align		4
        /*0024*/ 	.byte	0x02, 0x4a
	.zero		1
	.zero		1


	//----- nvinfo : EIATTR_EXIT_INSTR_OFFSETS
	.align		4
        /*0028*/ 	.byte	0x04, 0x1c
        /*002a*/ 	.short	(.L_11 - .L_10)


	//   ....[0]....
.L_10:
        /*002c*/ 	.word	0x000000f0


	//----- nvinfo : EIATTR_CBANK_PARAM_SIZE
	.align		4
.L_11:
        /*0030*/ 	.byte	0x03, 0x19
        /*0032*/ 	.short	0x0008


	//----- nvinfo : EIATTR_PARAM_CBANK
	.align		4
        /*0034*/ 	.byte	0x04, 0x0a
        /*0036*/ 	.short	(.L_13 - .L_12)
	.align		4
.L_12:
        /*0038*/ 	.word	index@(.nv.constant0._Z10divergencePi)
        /*003c*/ 	.short	0x0380
        /*003e*/ 	.short	0x0008


	//----- nvinfo : EIATTR_SW_WAR
	.align		4
.L_13:
        /*0040*/ 	.byte	0x04, 0x36
        /*0042*/ 	.short	(.L_15 - .L_14)
.L_14:
        /*0044*/ 	.word	0x00000008
.L_15:


//--------------------- .nv.callgraph             --------------------------
	.section	.nv.callgraph,"",@"SHT_CUDA_CALLGRAPH"
	.align	4
	.sectionentsize	8
	.align		4
        /*0000*/ 	.word	0x00000000
	.align		4
        /*0004*/ 	.word	0xffffffff
	.align		4
        /*0008*/ 	.word	0x00000000
	.align		4
        /*000c*/ 	.word	0xfffffffe
	.align		4
        /*0010*/ 	.word	0x00000000
	.align		4
        /*0014*/ 	.word	0xfffffffd
	.align		4
        /*0018*/ 	.word	0x00000000
	.align		4
        /*001c*/ 	.word	0xfffffffc


//--------------------- .text._Z10divergencePi    --------------------------
	.section	.text._Z10divergencePi,"ax",@progbits
	.align	128
        .global         _Z10divergencePi
        .type           _Z10divergencePi,@function
        .size           _Z10divergencePi,(.L_x_1 - _Z10divergencePi)
        .other          _Z10divergencePi,@"STO_CUDA_ENTRY STV_DEFAULT"
_Z10divergencePi:
.text._Z10divergencePi:
[----:B------:R-:W-:Y:S01]  /*0000*/  LDC R1, c[0x0][0x37c] ;  /* 0x0000df00ff017b82 */ /* 0x000fe20000000800 */
[----:B------:R-:W0:Y:S01]  /*0010*/  S2R R0, SR_TID.X ;  /* 0x0000000000007919 */ /* 0x000e220000002100 */
[----:B------:R-:W0:Y:S06]  /*0020*/  LDCU UR4, c[0x0][0x360] ;  /* 0x00006c00ff0477ac */ /* 0x000e2c0008000800 */
[----:B------:R-:W1:Y:S01]  /*0030*/  LDC.64 R2, c[0x0][0x380] ;  /* 0x0000e000ff027b82 */ /* 0x000e620000000a00 */
[----:B------:R-:W0:Y:S02]  /*0040*/  S2R R5, SR_CTAID.X ;  /* 0x0000000000057919 */ /* 0x000e240000002500 */
[----:B0-----:R-:W-:Y:S01]  /*0050*/  IMAD R0, R5, UR4, R0 ;  /* 0x0000000405007c24 */ /* 0x001fe2000f8e0200 */
[----:B------:R-:W0:Y:S04]  /*0060*/  LDCU.64 UR4, c[0x0][0x358] ;  /* 0x00006b00ff0477ac */ /* 0x000e280008000a00 */
[----:B------:R-:W-:-:S05]  /*0070*/  LOP3.LUT R5, R0, 0x1, RZ, 0xc, !PT ;  /* 0x0000000100057812 */ /* 0x000fca00078e0cff */
[----:B------:R-:W-:-:S04]  /*0080*/  IMAD.IADD R5, R0, 0x1, R5 ;  /* 0x0000000100057824 */ /* 0x000fc800078e0205 */
[----:B-1----:R-:W-:-:S05]  /*0090*/  IMAD.WIDE R2, R5, 0x4, R2 ;  /* 0x0000000405027825 */ /* 0x002fca00078e0202 */
[----:B0-----:R-:W2:Y:S01]  /*00a0*/  LDG.E R4, desc[UR4][R2.64] ;  /* 0x0000000402047981 */ /* 0x001ea2000c1e1900 */
[----:B------:R-:W-:-:S04]  /*00b0*/  LOP3.LUT R5, R0, 0x1, RZ, 0xc0, !PT ;  /* 0x0000000100057812 */ /* 0x000fc800078ec0ff */
[----:B------:R-:W-:-:S04]  /*00c0*/  SHF.L.U32 R5, R0, R5, RZ ;  /* 0x0000000500057219 */ /* 0x000fc800000006ff */
[----:B--2---:R-:W-:-:S05]  /*00d0*/  IADD3 R5, PT, PT, R5, R4, RZ ;  /* 0x0000000405057210 */ /* 0x004fca0007ffe0ff */
[----:B------:R-:W-:Y:S01]  /*00e0*/  STG.E desc[UR4][R2.64], R5 ;  /* 0x0000000502007986 */ /* 0x000fe2000c101904 */
[----:B------:R-:W-:Y:S05]  /*00f0*/  EXIT ;  /* 0x000000000000794d */ /* 0x000fea0003800000 */
.L_x_0:
[----:B------:R-:W-:-:S00]  /*0100*/  BRA `(.L_x_0) ;  /* 0xfffffffc00fc7947 */ /* 0x000fc0000383ffff */
[----:B------:R-:W-:-:S00]  /*0110*/  NOP ;  /* 0x0000000000007918 */ /* 0x000fc00000000000 */
        /* <DEDUP_REMOVED lines=14> */
.L_x_1:


//--------------------- .nv.shared.reserved.0     --------------------------
	.section	.nv.shared.reserved.0,"aw",@nobits
	.weak		__nv_reservedSMEM_offset_0_alias
	.size		__nv_reservedSMEM_offset_0_alias, 0, 64
	.other		__nv_reservedSMEM_offset_0_alias,@"STO_CUDA_RESERVED_SHARED STV_DEFAULT"
__nv_reservedSMEM_offset_0_alias:
	.zero		0
	.zero		64


//--------------------- .nv.constant0._Z10divergencePi --------------------------
	.section	.nv.constant0._Z10divergencePi,"a",@progbits
	.sectionflags	@""
	.align	4
.nv.constant0._Z10divergencePi:
	.zero		904


//--------------------- SYMBOLS --------------------------

	.type		.nv.reservedSmem.offset0,@object
	.size		.nv.reservedSmem.offset0,0x4
